//
// Generated by NVIDIA NVVM Compiler
//
// Compiler Build ID: CL-36424714
// Cuda compilation tools, release 13.0, V13.0.88
// Based on NVVM 20.0.0
//

.version 9.0
.target sm_100
.address_size 64

	// .globl	_Z16memoryAccessTestPfS_i

.visible .entry _Z16memoryAccessTestPfS_i(
	.param .u64 .ptr .align 1 _Z16memoryAccessTestPfS_i_param_0,
	.param .u64 .ptr .align 1 _Z16memoryAccessTestPfS_i_param_1,
	.param .u32 _Z16memoryAccessTestPfS_i_param_2
)
{
	.reg .pred 	%p<2>;
	.reg .b32 	%r<6>;
	.reg .b32 	%f<3>;
	.reg .b64 	%rd<8>;

	ld.param.u64 	%rd1, [_Z16memoryAccessTestPfS_i_param_0];
	ld.param.u64 	%rd2, [_Z16memoryAccessTestPfS_i_param_1];
	ld.param.u32 	%r2, [_Z16memoryAccessTestPfS_i_param_2];
	mov.u32 	%r3, %tid.x;
	mov.u32 	%r4, %ctaid.x;
	mov.u32 	%r5, %ntid.x;
	mad.lo.s32 	%r1, %r4, %r5, %r3;
	setp.ge.s32 	%p1, %r1, %r2;
	@%p1 bra 	$L__BB0_2;
	cvta.to.global.u64 	%rd3, %rd1;
	cvta.to.global.u64 	%rd4, %rd2;
	mul.wide.s32 	%rd5, %r1, 4;
	add.s64 	%rd6, %rd3, %rd5;
	ld.global.f32 	%f1, [%rd6];
	add.f32 	%f2, %f1, %f1;
	add.s64 	%rd7, %rd4, %rd5;
	st.global.f32 	[%rd7], %f2;
$L__BB0_2:
	ret;

}


// ===== COMPILED SASS (sm_100) =====

	.target	sm_100

	.elftype	@"ET_EXEC"


//--------------------- .note.nv.tkinfo           --------------------------
	.section	.note.nv.tkinfo,"",@"SHT_NOTE"
	.sectionflags	@"SHF_NOTE_NV_TKINFO"
	.tkinfo
        /*0018*/ 	.word	0x00000002
        /*0030*/ 	.string	""
        /*0030*/ 	.string	"ptxas"
        /*0030*/ 	.string	"Cuda compilation tools, release 13.0, V13.0.88"
        /*0030*/ 	.string	"Build cuda_13.0.r13.0/compiler.36424714_0"
        /*0030*/ 	.string	"-arch sm_100 -m 64 "



//--------------------- .note.nv.cuinfo           --------------------------
	.section	.note.nv.cuinfo,"",@"SHT_NOTE"
	.sectionflags	@"SHF_NOTE_NV_CUINFO"
        /*0018*/ 	.short	0x0002
        /*001a*/ 	.short	0x0064
        /*001c*/ 	.short	0x0082
	.zero		2


//--------------------- .nv.info                  --------------------------
	.section	.nv.info,"",@"SHT_CUDA_INFO"
	.align	4


	//----- nvinfo : EIATTR_REGCOUNT
	.align		4
        /*0000*/ 	.byte	0x04, 0x2f
        /*0002*/ 	.short	(.L_1 - .L_0)
	.align		4
.L_0:
        /*0004*/ 	.word	index@(_Z16memoryAccessTestPfS_i)
        /*0008*/ 	.word	0x0000000a


	//----- nvinfo : EIATTR_FRAME_SIZE
	.align		4
.L_1:
        /*000c*/ 	.byte	0x04, 0x11
        /*000e*/ 	.short	(.L_3 - .L_2)
	.align		4
.L_2:
        /*0010*/ 	.word	index@(_Z16memoryAccessTestPfS_i)
        /*0014*/ 	.word	0x00000000


	//----- nvinfo : EIATTR_MIN_STACK_SIZE
	.align		4
.L_3:
        /*0018*/ 	.byte	0x04, 0x12
        /*001a*/ 	.short	(.L_5 - .L_4)
	.align		4
.L_4:
        /*001c*/ 	.word	index@(_Z16memoryAccessTestPfS_i)
        /*0020*/ 	.word	0x00000000
.L_5:


//--------------------- .nv.compat                --------------------------
	.section	.nv.compat,"",@"SHT_CUDA_COMPAT_INFO"
	.align	4
        /*0000*/ 	.byte	0x02, 0x09, 0x00, 0x00, 0x02, 0x02, 0x01, 0x00, 0x02, 0x05, 0x05, 0x00, 0x03, 0x07, 0x01, 0x01
        /*0010*/ 	.byte	0x02, 0x03, 0x00, 0x00, 0x02, 0x06, 0x01, 0x00, 0x04, 0x0b, 0x08, 0x00, 0x09, 0x00, 0x00, 0x00
        /*0020*/ 	.byte	0x00, 0x00, 0x00, 0x00


//--------------------- .nv.info._Z16memoryAccessTestPfS_i --------------------------
	.section	.nv.info._Z16memoryAccessTestPfS_i,"",@"SHT_CUDA_INFO"
	.sectionflags	@""
	.align	4


	//----- nvinfo : EIATTR_CUDA_API_VERSION
	.align		4
        /*0000*/ 	.byte	0x04, 0x37
        /*0002*/ 	.short	(.L_7 - .L_6)
.L_6:
        /*0004*/ 	.word	0x00000082


	//----- nvinfo : EIATTR_KPARAM_INFO
	.align		4
.L_7:
        /*0008*/ 	.byte	0x04, 0x17
        /*000a*/ 	.short	(.L_9 - .L_8)
.L_8:
        /*000c*/ 	.word	0x00000000
        /*0010*/ 	.short	0x0002
        /*0012*/ 	.short	0x0010
        /*0014*/ 	.byte	0x00, 0xf0, 0x11, 0x00


	//----- nvinfo : EIATTR_KPARAM_INFO
	.align		4
.L_9:
        /*0018*/ 	.byte	0x04, 0x17
        /*001a*/ 	.short	(.L_11 - .L_10)
.L_10:
        /*001c*/ 	.word	0x00000000
        /*0020*/ 	.short	0x0001
        /*0022*/ 	.short	0x0008
        /*0024*/ 	.byte	0x00, 0xf5, 0x21, 0x00


	//----- nvinfo : EIATTR_KPARAM_INFO
	.align		4
.L_11:
        /*0028*/ 	.byte	0x04, 0x17
        /*002a*/ 	.short	(.L_13 - .L_12)
.L_12:
        /*002c*/ 	.word	0x00000000
        /*0030*/ 	.short	0x0000
        /*0032*/ 	.short	0x0000
        /*0034*/ 	.byte	0x00, 0xf5, 0x21, 0x00


	//----- nvinfo : EIATTR_SPARSE_MMA_MASK
	.align		4
.L_13:
        /*0038*/ 	.byte	0x03, 0x50
        /*003a*/ 	.short	0x0000


	//----- nvinfo : EIATTR_MAXREG_COUNT
	.align		4
        /*003c*/ 	.byte	0x03, 0x1b
        /*003e*/ 	.short	0x00ff


	//----- nvinfo : EIATTR_MERCURY_ISA_VERSION
	.align		4
        /*0040*/ 	.byte	0x03, 0x5f
        /*0042*/ 	.short	0x0101


	//----- nvinfo : EIATTR_VRC_CTA_INIT_COUNT
	.align		4
        /*0044*/ 	.byte	0x02, 0x4a
	.zero		1
	.zero		1


	//----- nvinfo : EIATTR_EXIT_INSTR_OFFSETS
	.align		4
        /*0048*/ 	.byte	0x04, 0x1c
        /*004a*/ 	.short	(.L_15 - .L_14)


	//   ....[0]....
.L_14:
        /*004c*/ 	.word	0x00000070


	//   ....[1]....
        /*0050*/ 	.word	0x00000100


	//----- nvinfo : EIATTR_CBANK_PARAM_SIZE
	.align		4
.L_15:
        /*0054*/ 	.byte	0x03, 0x19
        /*0056*/ 	.short	0x0014


	//----- nvinfo : EIATTR_PARAM_CBANK
	.align		4
        /*0058*/ 	.byte	0x04, 0x0a
        /*005a*/ 	.short	(.L_17 - .L_16)
	.align		4
.L_16:
        /*005c*/ 	.word	index@(.nv.constant0._Z16memoryAccessTestPfS_i)
        /*0060*/ 	.short	0x0380
        /*0062*/ 	.short	0x0014


	//----- nvinfo : EIATTR_SW_WAR
	.align		4
.L_17:
        /*0064*/ 	.byte	0x04, 0x36
        /*0066*/ 	.short	(.L_19 - .L_18)
.L_18:
        /*0068*/ 	.word	0x00000008
.L_19:


//--------------------- .nv.callgraph             --------------------------
	.section	.nv.callgraph,"",@"SHT_CUDA_CALLGRAPH"
	.align	4
	.sectionentsize	8
	.align		4
        /*0000*/ 	.word	0x00000000
	.align		4
        /*0004*/ 	.word	0xffffffff
	.align		4
        /*0008*/ 	.word	0x00000000
	.align		4
        /*000c*/ 	.word	0xfffffffe
	.align		4
        /*0010*/ 	.word	0x00000000
	.align		4
        /*0014*/ 	.word	0xfffffffd
	.align		4
        /*0018*/ 	.word	0x00000000
	.align		4
        /*001c*/ 	.word	0xfffffffc


//--------------------- .text._Z16memoryAccessTestPfS_i --------------------------
	.section	.text._Z16memoryAccessTestPfS_i,"ax",@progbits
	.align	128
        .global         _Z16memoryAccessTestPfS_i
        .type           _Z16memoryAccessTestPfS_i,@function
        .size           _Z16memoryAccessTestPfS_i,(.L_x_1 - _Z16memoryAccessTestPfS_i)
        .other          _Z16memoryAccessTestPfS_i,@"STO_CUDA_ENTRY STV_DEFAULT"
_Z16memoryAccessTestPfS_i:
.text._Z16memoryAccessTestPfS_i:
[----:B------:R-:W-:Y:S01]  /*0000*/  LDC R1, c[0x0][0x37c] ;  /* 0x0000df00ff017b82 */ /* 0x000fe20000000800 */
[----:B------:R-:W0:Y:S07]  /*0010*/  S2R R7, SR_TID.X ;  /* 0x0000000000077919 */ /* 0x000e2e0000002100 */
[----:B------:R-:W0:Y:S01]  /*0020*/  S2UR UR4, SR_CTAID.X ;  /* 0x00000000000479c3 */ /* 0x000e220000002500 */
[----:B------:R-:W1:Y:S07]  /*0030*/  LDCU UR5, c[0x0][0x390] ;  /* 0x00007200ff0577ac */ /* 0x000e6e0008000800 */
[----:B------:R-:W0:Y:S02]  /*0040*/  LDC R0, c[0x0][0x360] ;  /* 0x0000d800ff007b82 */ /* 0x000e240000000800 */
[----:B0-----:R-:W-:-:S05]  /*0050*/  IMAD R7, R0, UR4, R7 ;  /* 0x0000000400077c24 */ /* 0x001fca000f8e0207 */
[----:B-1----:R-:W-:-:S13]  /*0060*/  ISETP.GE.AND P0, PT, R7, UR5, PT ;  /* 0x0000000507007c0c */ /* 0x002fda000bf06270 */
[----:B------:R-:W-:Y:S05]  /*0070*/  @P0 EXIT ;  /* 0x000000000000094d */ /* 0x000fea0003800000 */
[----:B------:R-:W0:Y:S01]  /*0080*/  LDC.64 R2, c[0x0][0x380] ;  /* 0x0000e000ff027b82 */ /* 0x000e220000000a00 */
[----:B------:R-:W1:Y:S07]  /*0090*/  LDCU.64 UR4, c[0x0][0x358] ;  /* 0x00006b00ff0477ac */ /* 0x000e6e0008000a00 */
[----:B------:R-:W2:Y:S01]  /*00a0*/  LDC.64 R4, c[0x0][0x388] ;  /* 0x0000e200ff047b82 */ /* 0x000ea20000000a00 */
[----:B0-----:R-:W-:-:S06]  /*00b0*/  IMAD.WIDE R2, R7, 0x4, R2 ;  /* 0x0000000407027825 */ /* 0x001fcc00078e0202 */
[----:B-1----:R-:W3:Y:S01]  /*00c0*/  LDG.E R2, desc[UR4][R2.64] ;  /* 0x0000000402027981 */ /* 0x002ee2000c1e1900 */
[----:B--2---:R-:W-:-:S04]  /*00d0*/  IMAD.WIDE R4, R7, 0x4, R4 ;  /* 0x0000000407047825 */ /* 0x004fc800078e0204 */
[----:B---3--:R-:W-:-:S05]  /*00e0*/  FADD R7, R2, R2 ;  /* 0x0000000202077221 */ /* 0x008fca0000000000 */
[----:B------:R-:W-:Y:S01]  /*00f0*/  STG.E desc[UR4][R4.64], R7 ;  /* 0x0000000704007986 */ /* 0x000fe2000c101904 */
[----:B------:R-:W-:Y:S05]  /*0100*/  EXIT ;  /* 0x000000000000794d */ /* 0x000fea0003800000 */
.L_x_0:
[----:B------:R-:W-:-:S00]  /*0110*/  BRA `(.L_x_0) ;  /* 0xfffffffc00fc7947 */ /* 0x000fc0000383ffff */
[----:B------:R-:W-:-:S00]  /*0120*/  NOP ;  /* 0x0000000000007918 */ /* 0x000fc00000000000 */
        /* <DEDUP_REMOVED lines=13> */
.L_x_1:


//--------------------- .nv.shared.reserved.0     --------------------------
	.section	.nv.shared.reserved.0,"aw",@nobits
	.weak		__nv_reservedSMEM_offset_0_alias
	.size		__nv_reservedSMEM_offset_0_alias, 0, 64
	.other		__nv_reservedSMEM_offset_0_alias,@"STO_CUDA_RESERVED_SHARED STV_DEFAULT"
__nv_reservedSMEM_offset_0_alias:
	.zero		0
	.zero		64


//--------------------- .nv.constant0._Z16memoryAccessTestPfS_i --------------------------
	.section	.nv.constant0._Z16memoryAccessTestPfS_i,"a",@progbits
	.sectionflags	@""
	.align	4
.nv.constant0._Z16memoryAccessTestPfS_i:
	.zero		916


//--------------------- SYMBOLS --------------------------

	.type		.nv.reservedSmem.offset0,@object
	.size		.nv.reservedSmem.offset0,0x4
